	.headerflags	@"EF_CUDA_TEXMODE_UNIFIED EF_CUDA_64BIT_ADDRESS EF_CUDA_ACCELERATORS EF_CUDA_SM90 EF_CUDA_VIRTUAL_SM(EF_CUDA_SM90)"
	.elftype	@"ET_EXEC"


//--------------------- .nv.info                  --------------------------
	.section	.nv.info,"",@"SHT_CUDA_INFO"
	.align	4


	//----- nvinfo : EIATTR_REGCOUNT
	.align		4
        /*0000*/ 	.byte	0x04, 0x2f
        /*0002*/ 	.short	(.L_3 - .L_2)
	.align		4
.L_2:
        /*0004*/ 	.word	index@(triton_poi_fused__native_batch_norm_legit_no_training_convolution_relu_7)
        /*0008*/ 	.word	0x00000038


	//----- nvinfo : EIATTR_MIN_STACK_SIZE
	.align		4
.L_3:
        /*000c*/ 	.byte	0x04, 0x12
        /*000e*/ 	.short	(.L_5 - .L_4)
	.align		4
.L_4:
        /*0010*/ 	.word	index@(triton_poi_fused__native_batch_norm_legit_no_training_convolution_relu_7)
        /*0014*/ 	.word	0x00000000


	//----- nvinfo : EIATTR_FRAME_SIZE
	.align		4
.L_5:
        /*0018*/ 	.byte	0x04, 0x11
        /*001a*/ 	.short	(.L_7 - .L_6)
	.align		4
.L_6:
        /*001c*/ 	.word	index@(triton_poi_fused__native_batch_norm_legit_no_training_convolution_relu_7)
        /*0020*/ 	.word	0x00000000


	//----- nvinfo : EIATTR_MIN_STACK_SIZE
	.align		4
.L_7:
        /*0024*/ 	.byte	0x04, 0x12
        /*0026*/ 	.short	(.L_9 - .L_8)
	.align		4
.L_8:
        /*0028*/ 	.word	index@(triton_poi_fused__native_batch_norm_legit_no_training_convolution_relu_7)
        /*002c*/ 	.word	0x00000000
.L_9:


//--------------------- .nv.info.triton_poi_fused__native_batch_norm_legit_no_training_convolution_relu_7 --------------------------
	.section	.nv.info.triton_poi_fused__native_batch_norm_legit_no_training_convolution_relu_7,"",@"SHT_CUDA_INFO"
	.sectionflags	@""
	.align	4


	//----- nvinfo : EIATTR_CUDA_API_VERSION
	.align		4
        /*0000*/ 	.byte	0x04, 0x37
        /*0002*/ 	.short	(.L_11 - .L_10)
.L_10:
        /*0004*/ 	.word	0x0000007c


	//----- nvinfo : EIATTR_KPARAM_INFO
	.align		4
.L_11:
        /*0008*/ 	.byte	0x04, 0x17
        /*000a*/ 	.short	(.L_13 - .L_12)
.L_12:
        /*000c*/ 	.word	0x00000000
        /*0010*/ 	.short	0x0007
        /*0012*/ 	.short	0x0038
        /*0014*/ 	.byte	0x00, 0xf0, 0x11, 0x00


	//----- nvinfo : EIATTR_KPARAM_INFO
	.align		4
.L_13:
        /*0018*/ 	.byte	0x04, 0x17
        /*001a*/ 	.short	(.L_15 - .L_14)
.L_14:
        /*001c*/ 	.word	0x00000000
        /*0020*/ 	.short	0x0006
        /*0022*/ 	.short	0x0030
        /*0024*/ 	.byte	0x00, 0xf4, 0x21, 0x00


	//----- nvinfo : EIATTR_KPARAM_INFO
	.align		4
.L_15:
        /*0028*/ 	.byte	0x04, 0x17
        /*002a*/ 	.short	(.L_17 - .L_16)
.L_16:
        /*002c*/ 	.word	0x00000000
        /*0030*/ 	.short	0x0005
        /*0032*/ 	.short	0x0028
        /*0034*/ 	.byte	0x00, 0xf4, 0x21, 0x00


	//----- nvinfo : EIATTR_KPARAM_INFO
	.align		4
.L_17:
        /*0038*/ 	.byte	0x04, 0x17
        /*003a*/ 	.short	(.L_19 - .L_18)
.L_18:
        /*003c*/ 	.word	0x00000000
        /*0040*/ 	.short	0x0004
        /*0042*/ 	.short	0x0020
        /*0044*/ 	.byte	0x00, 0xf4, 0x21, 0x00


	//----- nvinfo : EIATTR_KPARAM_INFO
	.align		4
.L_19:
        /*0048*/ 	.byte	0x04, 0x17
        /*004a*/ 	.short	(.L_21 - .L_20)
.L_20:
        /*004c*/ 	.word	0x00000000
        /*0050*/ 	.short	0x0003
        /*0052*/ 	.short	0x0018
        /*0054*/ 	.byte	0x00, 0xf4, 0x21, 0x00


	//----- nvinfo : EIATTR_KPARAM_INFO
	.align		4
.L_21:
        /*0058*/ 	.byte	0x04, 0x17
        /*005a*/ 	.short	(.L_23 - .L_22)
.L_22:
        /*005c*/ 	.word	0x00000000
        /*0060*/ 	.short	0x0002
        /*0062*/ 	.short	0x0010
        /*0064*/ 	.byte	0x00, 0xf4, 0x21, 0x00


	//----- nvinfo : EIATTR_KPARAM_INFO
	.align		4
.L_23:
        /*0068*/ 	.byte	0x04, 0x17
        /*006a*/ 	.short	(.L_25 - .L_24)
.L_24:
        /*006c*/ 	.word	0x00000000
        /*0070*/ 	.short	0x0001
        /*0072*/ 	.short	0x0008
        /*0074*/ 	.byte	0x00, 0xf4, 0x21, 0x00


	//----- nvinfo : EIATTR_KPARAM_INFO
	.align		4
.L_25:
        /*0078*/ 	.byte	0x04, 0x17
        /*007a*/ 	.short	(.L_27 - .L_26)
.L_26:
        /*007c*/ 	.word	0x00000000
        /*0080*/ 	.short	0x0000
        /*0082*/ 	.short	0x0000
        /*0084*/ 	.byte	0x00, 0xf4, 0x21, 0x00


	//----- nvinfo : EIATTR_SPARSE_MMA_MASK
	.align		4
.L_27:
        /*0088*/ 	.byte	0x03, 0x50
        /*008a*/ 	.short	0x0000


	//----- nvinfo : EIATTR_MAXREG_COUNT
	.align		4
        /*008c*/ 	.byte	0x03, 0x1b
        /*008e*/ 	.short	0x00ff


	//----- nvinfo : EIATTR_EXIT_INSTR_OFFSETS
	.align		4
        /*0090*/ 	.byte	0x04, 0x1c
        /*0092*/ 	.short	(.L_29 - .L_28)


	//   ....[0]....
.L_28:
        /*0094*/ 	.word	0x00001420


	//   ....[1]....
        /*0098*/ 	.word	0x00001440


	//----- nvinfo : EIATTR_REQNTID
	.align		4
.L_29:
        /*009c*/ 	.byte	0x04, 0x10
        /*009e*/ 	.short	(.L_31 - .L_30)
.L_30:
        /*00a0*/ 	.word	0x00000080
        /*00a4*/ 	.word	0x00000001
        /*00a8*/ 	.word	0x00000001


	//----- nvinfo : EIATTR_CBANK_PARAM_SIZE
	.align		4
.L_31:
        /*00ac*/ 	.byte	0x03, 0x19
        /*00ae*/ 	.short	0x003c


	//----- nvinfo : EIATTR_PARAM_CBANK
	.align		4
        /*00b0*/ 	.byte	0x04, 0x0a
        /*00b2*/ 	.short	(.L_33 - .L_32)
	.align		4
.L_32:
        /*00b4*/ 	.word	index@(.nv.constant0.triton_poi_fused__native_batch_norm_legit_no_training_convolution_relu_7)
        /*00b8*/ 	.short	0x0210
        /*00ba*/ 	.short	0x003c


	//----- nvinfo : EIATTR_SW_WAR
	.align		4
.L_33:
        /*00bc*/ 	.byte	0x04, 0x36
        /*00be*/ 	.short	(.L_35 - .L_34)
.L_34:
        /*00c0*/ 	.word	0x00000008
.L_35:


//--------------------- .nv.callgraph             --------------------------
	.section	.nv.callgraph,"",@"SHT_CUDA_CALLGRAPH"
	.align	4
	.sectionentsize	8
	.align		4
        /*0000*/ 	.word	0x00000000
	.align		4
        /*0004*/ 	.word	0xffffffff
	.align		4
        /*0008*/ 	.word	0x00000000
	.align		4
        /*000c*/ 	.word	0xfffffffe
	.align		4
        /*0010*/ 	.word	0x00000000
	.align		4
        /*0014*/ 	.word	0xfffffffd
	.align		4
        /*0018*/ 	.word	0x00000000
	.align		4
        /*001c*/ 	.word	0xfffffffc


//--------------------- .nv.constant4             --------------------------
	.section	.nv.constant4,"a",@progbits
	.align	8
	.align		8
.nv.constant4:
        /*0000*/ 	.dword	_$_str
	.align		8
        /*0008*/ 	.dword	_$_str_$_2


//--------------------- .text.triton_poi_fused__native_batch_norm_legit_no_training_convolution_relu_7 --------------------------
	.section	.text.triton_poi_fused__native_batch_norm_legit_no_training_convolution_relu_7,"ax",@progbits
	.align	128
        .global         triton_poi_fused__native_batch_norm_legit_no_training_convolution_relu_7
        .type           triton_poi_fused__native_batch_norm_legit_no_training_convolution_relu_7,@function
        .size           triton_poi_fused__native_batch_norm_legit_no_training_convolution_relu_7,(.L_x_1 - triton_poi_fused__native_batch_norm_legit_no_training_convolution_relu_7)
        .other          triton_poi_fused__native_batch_norm_legit_no_training_convolution_relu_7,@"STO_CUDA_ENTRY STV_DEFAULT"
triton_poi_fused__native_batch_norm_legit_no_training_convolution_relu_7:
.text.triton_poi_fused__native_batch_norm_legit_no_training_convolution_relu_7:
[----:B------:R-:W0:Y:S01]  /*0000*/  LDC R1, c[0x0][0x28] ;  /* 0x00000a00ff017b82 */ /* 0x000e220000000800 */
[----:B------:R-:W1:Y:S01]  /*0010*/  S2R R0, SR_TID.X ;  /* 0x0000000000007919 */ /* 0x000e620000002100 */
[----:B------:R-:W-:Y:S01]  /*0020*/  CS2R R36, SRZ ;  /* 0x0000000000247805 */ /* 0x000fe2000001ff00 */
[----:B------:R-:W-:Y:S01]  /*0030*/  ULDC.64 UR4, c[0x0][0x208] ;  /* 0x0000820000047ab9 */ /* 0x000fe20000000a00 */
[----:B------:R-:W-:Y:S01]  /*0040*/  CS2R R30, SRZ ;  /* 0x00000000001e7805 */ /* 0x000fe2000001ff00 */
[----:B------:R-:W2:Y:S01]  /*0050*/  S2R R3, SR_CTAID.X ;  /* 0x0000000000037919 */ /* 0x000ea20000002500 */
[----:B------:R-:W-:Y:S02]  /*0060*/  CS2R R32, SRZ ;  /* 0x0000000000207805 */ /* 0x000fe4000001ff00 */
[----:B-1----:R-:W-:-:S04]  /*0070*/  SHF.L.U32 R0, R0, 0x2, RZ ;  /* 0x0000000200007819 */ /* 0x002fc800000006ff */
[----:B------:R-:W-:-:S04]  /*0080*/  LOP3.LUT R0, R0, 0x1fc, RZ, 0xc0, !PT ;  /* 0x000001fc00007812 */ /* 0x000fc800078ec0ff */
[----:B--2---:R-:W-:-:S04]  /*0090*/  LEA R10, R3, R0, 0xa ;  /* 0x00000000030a7211 */ /* 0x004fc800078e50ff */
[----:B------:R-:W-:Y:S01]  /*00a0*/  IADD3 R2, R10, 0x2, RZ ;  /* 0x000000020a027810 */ /* 0x000fe20007ffe0ff */
[C---:B------:R-:W-:Y:S01]  /*00b0*/  IMAD.HI R3, R10.reuse, 0xa15e793, RZ ;  /* 0x0a15e7930a037827 */ /* 0x040fe200078e02ff */
[----:B------:R-:W-:Y:S02]  /*00c0*/  IADD3 R0, R10, 0x1, RZ ;  /* 0x000000010a007810 */ /* 0x000fe40007ffe0ff */
[----:B------:R-:W-:Y:S01]  /*00d0*/  ISETP.GE.AND P1, PT, R10, 0x32c400, PT ;  /* 0x0032c4000a00780c */ /* 0x000fe20003f26270 */
[----:B------:R-:W-:-:S04]  /*00e0*/  IMAD.HI R2, R2, 0xa15e793, RZ ;  /* 0x0a15e79302027827 */ /* 0x000fc800078e02ff */
[----:B------:R-:W-:Y:S01]  /*00f0*/  IMAD.HI R4, R0, 0xa15e793, RZ ;  /* 0x0a15e79300047827 */ /* 0x000fe200078e02ff */
[----:B------:R-:W-:Y:S02]  /*0100*/  SHF.R.U32.HI R7, RZ, 0x1f, R2 ;  /* 0x0000001fff077819 */ /* 0x000fe40000011602 */
[----:B------:R-:W-:Y:S02]  /*0110*/  SHF.R.U32.HI R0, RZ, 0x1f, R3 ;  /* 0x0000001fff007819 */ /* 0x000fe40000011603 */
[----:B------:R-:W-:Y:S02]  /*0120*/  LEA.HI.SX32 R7, R2, R7, 0x19 ;  /* 0x0000000702077211 */ /* 0x000fe400078fcaff */
[----:B------:R-:W-:Y:S02]  /*0130*/  IADD3 R2, R10, 0x200, RZ ;  /* 0x000002000a027810 */ /* 0x000fe40007ffe0ff */
[----:B------:R-:W-:Y:S02]  /*0140*/  SHF.R.U32.HI R5, RZ, 0x1f, R4 ;  /* 0x0000001fff057819 */ /* 0x000fe40000011604 */
[C---:B------:R-:W-:Y:S01]  /*0150*/  ISETP.GE.AND P0, PT, R2.reuse, 0x32c400, PT ;  /* 0x0032c4000200780c */ /* 0x040fe20003f06270 */
[----:B------:R-:W-:Y:S01]  /*0160*/  IMAD.HI R2, R2, 0xa15e793, RZ ;  /* 0x0a15e79302027827 */ /* 0x000fe200078e02ff */
[----:B------:R-:W-:-:S02]  /*0170*/  LEA.HI.SX32 R5, R4, R5, 0x19 ;  /* 0x0000000504057211 */ /* 0x000fc400078fcaff */
[----:B------:R-:W-:Y:S01]  /*0180*/  LEA.HI.SX32 R17, R3, R0, 0x19 ;  /* 0x0000000003117211 */ /* 0x000fe200078fcaff */
[----:B------:R-:W-:Y:S01]  /*0190*/  VIADD R4, R10, 0x202 ;  /* 0x000002020a047836 */ /* 0x000fe20000000000 */
[----:B------:R-:W-:Y:S02]  /*01a0*/  SHF.R.U32.HI R9, RZ, 0x1f, R2 ;  /* 0x0000001fff097819 */ /* 0x000fe40000011602 */
[----:B------:R-:W-:Y:S01]  /*01b0*/  IADD3 R0, R10, 0x3, RZ ;  /* 0x000000030a007810 */ /* 0x000fe20007ffe0ff */
[----:B------:R-:W-:Y:S01]  /*01c0*/  IMAD.HI R4, R4, 0xa15e793, RZ ;  /* 0x0a15e79304047827 */ /* 0x000fe200078e02ff */
[----:B------:R-:W-:Y:S02]  /*01d0*/  LEA.HI.SX32 R9, R2, R9, 0x19 ;  /* 0x0000000902097211 */ /* 0x000fe400078fcaff */
[----:B------:R-:W-:Y:S01]  /*01e0*/  IADD3 R3, R10, 0x201, RZ ;  /* 0x000002010a037810 */ /* 0x000fe20007ffe0ff */
[----:B------:R-:W-:Y:S01]  /*01f0*/  IMAD.HI R6, R0, 0xa15e793, RZ ;  /* 0x0a15e79300067827 */ /* 0x000fe200078e02ff */
[----:B------:R-:W-:-:S02]  /*0200*/  SHF.R.U32.HI R13, RZ, 0x1f, R4 ;  /* 0x0000001fff0d7819 */ /* 0x000fc40000011604 */
[----:B------:R-:W-:Y:S01]  /*0210*/  SHF.R.S32.HI R2, RZ, 0x1f, R17 ;  /* 0x0000001fff027819 */ /* 0x000fe20000011411 */
[----:B------:R-:W-:Y:S01]  /*0220*/  IMAD.HI R8, R3, 0xa15e793, RZ ;  /* 0x0a15e79303087827 */ /* 0x000fe200078e02ff */
[----:B------:R-:W-:Y:S02]  /*0230*/  LEA.HI.SX32 R13, R4, R13, 0x19 ;  /* 0x0000000d040d7211 */ /* 0x000fe400078fcaff */
[----:B------:R-:W-:Y:S02]  /*0240*/  LEA.HI R2, R2, R17, RZ, 0x8 ;  /* 0x0000001102027211 */ /* 0x000fe400078f40ff */
[----:B------:R-:W-:Y:S02]  /*0250*/  SHF.R.S32.HI R4, RZ, 0x1f, R7 ;  /* 0x0000001fff047819 */ /* 0x000fe40000011407 */
[----:B------:R-:W-:Y:S02]  /*0260*/  IADD3 R0, R10, 0x203, RZ ;  /* 0x000002030a007810 */ /* 0x000fe40007ffe0ff */
[----:B------:R-:W-:-:S02]  /*0270*/  SHF.R.U32.HI R3, RZ, 0x1f, R6 ;  /* 0x0000001fff037819 */ /* 0x000fc40000011606 */
[----:B------:R-:W-:Y:S01]  /*0280*/  LOP3.LUT R2, R2, 0xffffff00, RZ, 0xc0, !PT ;  /* 0xffffff0002027812 */ /* 0x000fe200078ec0ff */
[----:B------:R-:W-:Y:S01]  /*0290*/  IMAD.HI R0, R0, 0xa15e793, RZ ;  /* 0x0a15e79300007827 */ /* 0x000fe200078e02ff */
[----:B------:R-:W-:Y:S02]  /*02a0*/  LEA.HI R4, R4, R7, RZ, 0x8 ;  /* 0x0000000704047211 */ /* 0x000fe400078f40ff */
[----:B------:R-:W-:Y:S02]  /*02b0*/  SHF.R.U32.HI R11, RZ, 0x1f, R8 ;  /* 0x0000001fff0b7819 */ /* 0x000fe40000011608 */
[----:B------:R-:W-:Y:S02]  /*02c0*/  LEA.HI.SX32 R3, R6, R3, 0x19 ;  /* 0x0000000306037211 */ /* 0x000fe400078fcaff */
[----:B------:R-:W-:Y:S02]  /*02d0*/  IADD3 R17, R17, -R2, RZ ;  /* 0x8000000211117210 */ /* 0x000fe40007ffe0ff */
[----:B------:R-:W-:-:S02]  /*02e0*/  SHF.R.S32.HI R6, RZ, 0x1f, R5 ;  /* 0x0000001fff067819 */ /* 0x000fc40000011405 */
[----:B------:R-:W-:Y:S02]  /*02f0*/  LOP3.LUT R2, R4, 0xffffff00, RZ, 0xc0, !PT ;  /* 0xffffff0004027812 */ /* 0x000fe400078ec0ff */
[----:B------:R-:W-:Y:S02]  /*0300*/  LEA.HI.SX32 R11, R8, R11, 0x19 ;  /* 0x0000000b080b7211 */ /* 0x000fe400078fcaff */
[----:B------:R-:W-:Y:S02]  /*0310*/  SHF.R.U32.HI R15, RZ, 0x1f, R0 ;  /* 0x0000001fff0f7819 */ /* 0x000fe40000011600 */
[----:B------:R-:W-:Y:S02]  /*0320*/  LEA.HI R6, R6, R5, RZ, 0x8 ;  /* 0x0000000506067211 */ /* 0x000fe400078f40ff */
[----:B------:R-:W-:Y:S02]  /*0330*/  IADD3 R19, R7, -R2, RZ ;  /* 0x8000000207137210 */ /* 0x000fe40007ffe0ff */
[----:B------:R-:W-:-:S02]  /*0340*/  SHF.R.S32.HI R8, RZ, 0x1f, R3 ;  /* 0x0000001fff087819 */ /* 0x000fc40000011403 */
[----:B------:R-:W-:Y:S02]  /*0350*/  SHF.R.S32.HI R2, RZ, 0x1f, R11 ;  /* 0x0000001fff027819 */ /* 0x000fe4000001140b */
[----:B------:R-:W-:Y:S02]  /*0360*/  LEA.HI.SX32 R15, R0, R15, 0x19 ;  /* 0x0000000f000f7211 */ /* 0x000fe400078fcaff */
[----:B------:R-:W-:Y:S02]  /*0370*/  LOP3.LUT R0, R6, 0xffffff00, RZ, 0xc0, !PT ;  /* 0xffffff0006007812 */ /* 0x000fe400078ec0ff */
[----:B------:R-:W-:Y:S02]  /*0380*/  LEA.HI R8, R8, R3, RZ, 0x8 ;  /* 0x0000000308087211 */ /* 0x000fe400078f40ff */
[----:B------:R-:W-:Y:S02]  /*0390*/  LEA.HI R2, R2, R11, RZ, 0x8 ;  /* 0x0000000b02027211 */ /* 0x000fe400078f40ff */
[----:B------:R-:W-:-:S02]  /*03a0*/  IADD3 R0, R5, -R0, RZ ;  /* 0x8000000005007210 */ /* 0x000fc40007ffe0ff */
[----:B------:R-:W-:Y:S01]  /*03b0*/  LOP3.LUT R8, R8, 0xffffff00, RZ, 0xc0, !PT ;  /* 0xffffff0008087812 */ /* 0x000fe200078ec0ff */
[----:B------:R-:W1:Y:S01]  /*03c0*/  LDC.64 R4, c[0x0][0x218] ;  /* 0x00008600ff047b82 */ /* 0x000e620000000a00 */
[----:B------:R-:W-:Y:S02]  /*03d0*/  LOP3.LUT R2, R2, 0xffffff00, RZ, 0xc0, !PT ;  /* 0xffffff0002027812 */ /* 0x000fe400078ec0ff */
[----:B------:R-:W-:Y:S01]  /*03e0*/  SHF.R.S32.HI R6, RZ, 0x1f, R9 ;  /* 0x0000001fff067819 */ /* 0x000fe20000011409 */
[----:B------:R-:W-:Y:S01]  /*03f0*/  IMAD.IADD R39, R3, 0x1, -R8 ;  /* 0x0000000103277824 */ /* 0x000fe200078e0a08 */
[----:B------:R-:W-:Y:S02]  /*0400*/  IADD3 R53, R11, -R2, RZ ;  /* 0x800000020b357210 */ /* 0x000fe40007ffe0ff */
[----:B------:R-:W-:Y:S01]  /*0410*/  LEA.HI R6, R6, R9, RZ, 0x8 ;  /* 0x0000000906067211 */ /* 0x000fe200078f40ff */
[----:B------:R-:W2:Y:S01]  /*0420*/  LDC.64 R2, c[0x0][0x228] ;  /* 0x00008a00ff027b82 */ /* 0x000ea20000000a00 */
[----:B------:R-:W-:-:S02]  /*0430*/  SHF.R.S32.HI R8, RZ, 0x1f, R13 ;  /* 0x0000001fff087819 */ /* 0x000fc4000001140d */
[----:B------:R-:W-:Y:S02]  /*0440*/  LOP3.LUT R6, R6, 0xffffff00, RZ, 0xc0, !PT ;  /* 0xffffff0006067812 */ /* 0x000fe400078ec0ff */
[----:B------:R-:W-:Y:S02]  /*0450*/  LEA.HI R8, R8, R13, RZ, 0x8 ;  /* 0x0000000d08087211 */ /* 0x000fe400078f40ff */
[----:B------:R-:W-:Y:S02]  /*0460*/  SHF.R.S32.HI R12, RZ, 0x1f, R15 ;  /* 0x0000001fff0c7819 */ /* 0x000fe4000001140f */
[----:B------:R-:W-:Y:S02]  /*0470*/  IADD3 R40, R9, -R6, RZ ;  /* 0x8000000609287210 */ /* 0x000fe40007ffe0ff */
[----:B------:R-:W-:Y:S01]  /*0480*/  LOP3.LUT R8, R8, 0xffffff00, RZ, 0xc0, !PT ;  /* 0xffffff0008087812 */ /* 0x000fe200078ec0ff */
[----:B------:R-:W-:Y:S01]  /*0490*/  HFMA2.MMA R50, -RZ, RZ, 0, 0 ;  /* 0x00000000ff327435 */ /* 0x000fe200000001ff */
[----:B------:R-:W-:-:S02]  /*04a0*/  LEA.HI R12, R12, R15, RZ, 0x8 ;  /* 0x0000000f0c0c7211 */ /* 0x000fc400078f40ff */
[----:B------:R-:W-:Y:S01]  /*04b0*/  IADD3 R41, R13, -R8, RZ ;  /* 0x800000080d297210 */ /* 0x000fe20007ffe0ff */
[--C-:B-1----:R-:W-:Y:S01]  /*04c0*/  IMAD.WIDE R6, R17, 0x4, R4.reuse ;  /* 0x0000000411067825 */ /* 0x102fe200078e0204 */
[----:B------:R-:W1:Y:S01]  /*04d0*/  LDC.64 R8, c[0x0][0x220] ;  /* 0x00008800ff087b82 */ /* 0x000e620000000a00 */
[----:B------:R-:W-:Y:S02]  /*04e0*/  LOP3.LUT R12, R12, 0xffffff00, RZ, 0xc0, !PT ;  /* 0xffffff000c0c7812 */ /* 0x000fe400078ec0ff */
[--C-:B------:R-:W-:Y:S01]  /*04f0*/  IMAD.WIDE R20, R19, 0x4, R4.reuse ;  /* 0x0000000413147825 */ /* 0x100fe200078e0204 */
[----:B------:R2:W3:Y:S01]  /*0500*/  @!P1 LDG.E.EL R37, desc[UR4][R6.64] ;  /* 0x0000000406259981 */ /* 0x0004e2000c2e1900 */
[----:B------:R-:W-:Y:S02]  /*0510*/  IADD3 R51, R15, -R12, RZ ;  /* 0x8000000c0f337210 */ /* 0x000fe40007ffe0ff */
[----:B------:R-:W-:Y:S01]  /*0520*/  CS2R R14, SRZ ;  /* 0x00000000000e7805 */ /* 0x000fe2000001ff00 */
[----:B------:R-:W-:Y:S01]  /*0530*/  IMAD.WIDE R12, R0, 0x4, R4 ;  /* 0x00000004000c7825 */ /* 0x000fe200078e0204 */
[----:B------:R-:W-:-:S02]  /*0540*/  CS2R R28, SRZ ;  /* 0x00000000001c7805 */ /* 0x000fc4000001ff00 */
[----:B------:R-:W-:Y:S02]  /*0550*/  CS2R R44, SRZ ;  /* 0x00000000002c7805 */ /* 0x000fe4000001ff00 */
[----:B------:R-:W-:Y:S01]  /*0560*/  CS2R R48, SRZ ;  /* 0x0000000000307805 */ /* 0x000fe2000001ff00 */
[----:B------:R-:W-:Y:S01]  /*0570*/  IMAD.WIDE R22, R39, 0x4, R4 ;  /* 0x0000000427167825 */ /* 0x000fe200078e0204 */
[----:B------:R1:W4:Y:S03]  /*0580*/  @!P1 LDG.E.EL R31, desc[UR4][R20.64] ;  /* 0x00000004141f9981 */ /* 0x000326000c2e1900 */
[----:B--2---:R-:W-:Y:S01]  /*0590*/  IMAD.WIDE R6, R17, 0x4, R2 ;  /* 0x0000000411067825 */ /* 0x004fe200078e0202 */
[----:B------:R-:W-:Y:S01]  /*05a0*/  CS2R R24, SRZ ;  /* 0x0000000000187805 */ /* 0x000fe2000001ff00 */
[----:B------:R-:W2:Y:S04]  /*05b0*/  @!P1 LDG.E.EL R32, desc[UR4][R22.64] ;  /* 0x0000000416209981 */ /* 0x000ea8000c2e1900 */
[----:B------:R-:W5:Y:S01]  /*05c0*/  @!P1 LDG.E.EL R50, desc[UR4][R6.64] ;  /* 0x0000000406329981 */ /* 0x000f62000c2e1900 */
[----:B------:R-:W-:-:S03]  /*05d0*/  IMAD.WIDE R26, R40, 0x4, R4 ;  /* 0x00000004281a7825 */ /* 0x000fc600078e0204 */
[----:B------:R-:W2:Y:S01]  /*05e0*/  @!P1 LDG.E.EL R30, desc[UR4][R12.64] ;  /* 0x000000040c1e9981 */ /* 0x000ea2000c2e1900 */
[----:B------:R-:W-:-:S03]  /*05f0*/  IMAD.WIDE R34, R53, 0x4, R4 ;  /* 0x0000000435227825 */ /* 0x000fc600078e0204 */
[----:B------:R1:W2:Y:S01]  /*0600*/  @!P0 LDG.E.EL R45, desc[UR4][R26.64] ;  /* 0x000000041a2d8981 */ /* 0x0002a2000c2e1900 */
[----:B------:R-:W-:-:S04]  /*0610*/  IMAD.WIDE R46, R41, 0x4, R4 ;  /* 0x00000004292e7825 */ /* 0x000fc800078e0204 */
[----:B-1----:R-:W-:Y:S01]  /*0620*/  IMAD.WIDE R20, R0, 0x4, R8 ;  /* 0x0000000400147825 */ /* 0x002fe200078e0208 */
[----:B------:R1:W2:Y:S03]  /*0630*/  @!P0 LDG.E.EL R48, desc[UR4][R34.64] ;  /* 0x0000000422308981 */ /* 0x0002a6000c2e1900 */
[----:B------:R-:W-:Y:S01]  /*0640*/  IMAD.WIDE R4, R51, 0x4, R4 ;  /* 0x0000000433047825 */ /* 0x000fe200078e0204 */
[----:B0-----:R-:W0:Y:S01]  /*0650*/  LDC.64 R26, c[0x0][0x230] ;  /* 0x00008c00ff1a7b82 */ /* 0x001e220000000a00 */
[----:B------:R1:W2:Y:S04]  /*0660*/  @!P0 LDG.E.EL R15, desc[UR4][R46.64] ;  /* 0x000000042e0f8981 */ /* 0x0002a8000c2e1900 */
[----:B------:R1:W2:Y:S01]  /*0670*/  @!P0 LDG.E.EL R14, desc[UR4][R4.64] ;  /* 0x00000004040e8981 */ /* 0x0002a2000c2e1900 */
[----:B------:R-:W-:-:S02]  /*0680*/  CS2R R6, SRZ ;  /* 0x0000000000067805 */ /* 0x000fc4000001ff00 */
[----:B------:R-:W-:Y:S01]  /*0690*/  CS2R R22, SRZ ;  /* 0x0000000000167805 */ /* 0x000fe2000001ff00 */
[--C-:B------:R-:W-:Y:S01]  /*06a0*/  IMAD.WIDE R42, R17, 0x4, R8.reuse ;  /* 0x00000004112a7825 */ /* 0x100fe200078e0208 */
[----:B------:R1:W2:Y:S02]  /*06b0*/  @!P1 LDG.E.EL R24, desc[UR4][R20.64] ;  /* 0x0000000414189981 */ /* 0x0002a4000c2e1900 */
[----:B-1----:R-:W-:Y:S01]  /*06c0*/  CS2R R34, SRZ ;  /* 0x0000000000227805 */ /* 0x002fe2000001ff00 */
[----:B------:R-:W-:Y:S01]  /*06d0*/  IMAD.WIDE R46, R39, 0x4, R8 ;  /* 0x00000004272e7825 */ /* 0x000fe200078e0208 */
[----:B------:R-:W2:Y:S03]  /*06e0*/  @!P1 LDG.E.EL R7, desc[UR4][R42.64] ;  /* 0x000000042a079981 */ /* 0x000ea6000c2e1900 */
[----:B------:R-:W-:Y:S01]  /*06f0*/  IMAD.WIDE R4, R0, 0x4, R2 ;  /* 0x0000000400047825 */ /* 0x000fe200078e0202 */
[----:B------:R1:W2:Y:S04]  /*0700*/  @!P1 LDG.E.EL R22, desc[UR4][R46.64] ;  /* 0x000000042e169981 */ /* 0x0002a8000c2e1900 */
[----:B------:R1:W2:Y:S01]  /*0710*/  @!P1 LDG.E.EL R29, desc[UR4][R4.64] ;  /* 0x00000004041d9981 */ /* 0x0002a2000c2e1900 */
[----:B------:R-:W-:-:S04]  /*0720*/  IMAD.WIDE R12, R19, 0x4, R8 ;  /* 0x00000004130c7825 */ /* 0x000fc800078e0208 */
[--C-:B------:R-:W-:Y:S01]  /*0730*/  IMAD.WIDE R20, R53, 0x4, R8.reuse ;  /* 0x0000000435147825 */ /* 0x100fe200078e0208 */
[----:B------:R1:W3:Y:S02]  /*0740*/  @!P1 LDG.E.EL R25, desc[UR4][R12.64] ;  /* 0x000000040c199981 */ /* 0x0002e4000c2e1900 */
[----:B-1----:R-:W-:Y:S01]  /*0750*/  CS2R R46, SRZ ;  /* 0x00000000002e7805 */ /* 0x002fe2000001ff00 */
[----:B------:R-:W-:Y:S01]  /*0760*/  IMAD.WIDE R42, R40, 0x4, R8 ;  /* 0x00000004282a7825 */ /* 0x000fe200078e0208 */
[----:B------:R1:W3:Y:S03]  /*0770*/  @!P0 LDG.E.EL R34, desc[UR4][R20.64] ;  /* 0x0000000414228981 */ /* 0x0002e6000c2e1900 */
[----:B------:R-:W-:Y:S01]  /*0780*/  IMAD.WIDE R4, R19, 0x4, R2 ;  /* 0x0000000413047825 */ /* 0x000fe200078e0202 */
[----:B------:R0:W3:Y:S03]  /*0790*/  @!P0 LDG.E.EL R35, desc[UR4][R42.64] ;  /* 0x000000042a238981 */ /* 0x0000e6000c2e1900 */
[----:B------:R-:W-:Y:S01]  /*07a0*/  IMAD.WIDE R12, R41, 0x4, R8 ;  /* 0x00000004290c7825 */ /* 0x000fe200078e0208 */
[----:B------:R0:W3:Y:S03]  /*07b0*/  @!P1 LDG.E.EL R49, desc[UR4][R4.64] ;  /* 0x0000000404319981 */ /* 0x0000e6000c2e1900 */
[----:B-1----:R-:W-:Y:S01]  /*07c0*/  IMAD.WIDE R20, R39, 0x4, R2 ;  /* 0x0000000427147825 */ /* 0x002fe200078e0202 */
[----:B------:R1:W3:Y:S03]  /*07d0*/  @!P0 LDG.E.EL R33, desc[UR4][R12.64] ;  /* 0x000000040c218981 */ /* 0x0002e6000c2e1900 */
[----:B------:R-:W-:Y:S01]  /*07e0*/  IMAD.WIDE R8, R51, 0x4, R8 ;  /* 0x0000000433087825 */ /* 0x000fe200078e0208 */
[----:B0-----:R-:W-:Y:S01]  /*07f0*/  CS2R R42, SRZ ;  /* 0x00000000002a7805 */ /* 0x001fe2000001ff00 */
[----:B------:R0:W4:Y:S02]  /*0800*/  @!P1 LDG.E.EL R47, desc[UR4][R20.64] ;  /* 0x00000004142f9981 */ /* 0x000124000c2e1900 */
[----:B------:R-:W-:-:S02]  /*0810*/  IMAD.WIDE R4, R41, 0x4, R2 ;  /* 0x0000000429047825 */ /* 0x000fc400078e0202 */
[----:B------:R0:W4:Y:S02]  /*0820*/  @!P0 LDG.E.EL R36, desc[UR4][R8.64] ;  /* 0x0000000408248981 */ /* 0x000124000c2e1900 */
[----:B-1----:R-:W-:Y:S02]  /*0830*/  IMAD.WIDE R12, R40, 0x4, R2 ;  /* 0x00000004280c7825 */ /* 0x002fe400078e0202 */
[----:B------:R-:W4:Y:S01]  /*0840*/  @!P0 LDG.E.EL R44, desc[UR4][R4.64] ;  /* 0x00000004042c8981 */ /* 0x000f22000c2e1900 */
[----:B0-----:R-:W-:-:S03]  /*0850*/  CS2R R20, SRZ ;  /* 0x0000000000147805 */ /* 0x001fc6000001ff00 */
[----:B------:R0:W4:Y:S01]  /*0860*/  @!P0 LDG.E.EL R42, desc[UR4][R12.64] ;  /* 0x000000040c2a8981 */ /* 0x000122000c2e1900 */
[----:B------:R-:W-:-:S04]  /*0870*/  IMAD.WIDE R8, R53, 0x4, R2 ;  /* 0x0000000435087825 */ /* 0x000fc800078e0202 */
[----:B------:R-:W-:Y:S01]  /*0880*/  IMAD.WIDE R2, R51, 0x4, R2 ;  /* 0x0000000433027825 */ /* 0x000fe200078e0202 */
[----:B------:R-:W4:Y:S03]  /*0890*/  @!P0 LDG.E.EL R43, desc[UR4][R8.64] ;  /* 0x00000004082b8981 */ /* 0x000f26000c2e1900 */
[----:B0-----:R-:W-:Y:S01]  /*08a0*/  IMAD.WIDE R12, R17, 0x4, R26 ;  /* 0x00000004110c7825 */ /* 0x001fe200078e021a */
[----:B------:R0:W4:Y:S04]  /*08b0*/  @!P0 LDG.E.EL R46, desc[UR4][R2.64] ;  /* 0x00000004022e8981 */ /* 0x000128000c2e1900 */
[----:B------:R1:W4:Y:S01]  /*08c0*/  @!P1 LDG.E.EL R28, desc[UR4][R12.64] ;  /* 0x000000040c1c9981 */ /* 0x000322000c2e1900 */
[----:B------:R-:W-:-:S02]  /*08d0*/  IMAD.MOV.U32 R38, RZ, RZ, RZ ;  /* 0x000000ffff267224 */ /* 0x000fc400078e00ff */
[--C-:B0-----:R-:W-:Y:S01]  /*08e0*/  IMAD.WIDE R2, R19, 0x4, R26.reuse ;  /* 0x0000000413027825 */ /* 0x101fe200078e021a */
[----:B-1----:R-:W0:Y:S04]  /*08f0*/  LDC.64 R12, c[0x0][0x238] ;  /* 0x00008e00ff0c7b82 */ /* 0x002e280000000a00 */
[----:B------:R1:W4:Y:S01]  /*0900*/  @!P1 LDG.E.EL R21, desc[UR4][R2.64] ;  /* 0x0000000402159981 */ /* 0x000322000c2e1900 */
[----:B------:R-:W-:-:S04]  /*0910*/  IMAD.WIDE R8, R0, 0x4, R26 ;  /* 0x0000000400087825 */ /* 0x000fc800078e021a */
[--C-:B------:R-:W-:Y:S01]  /*0920*/  IMAD.WIDE R4, R39, 0x4, R26.reuse ;  /* 0x0000000427047825 */ /* 0x100fe200078e021a */
[----:B------:R1:W4:Y:S03]  /*0930*/  @!P1 LDG.E.EL R20, desc[UR4][R8.64] ;  /* 0x0000000408149981 */ /* 0x000326000c2e1900 */
[--C-:B-1----:R-:W-:Y:S01]  /*0940*/  IMAD.WIDE R2, R40, 0x4, R26.reuse ;  /* 0x0000000428027825 */ /* 0x102fe200078e021a */
[----:B------:R1:W4:Y:S04]  /*0950*/  @!P1 LDG.E.EL R23, desc[UR4][R4.64] ;  /* 0x0000000404179981 */ /* 0x000328000c2e1900 */
[----:B------:R1:W4:Y:S01]  /*0960*/  @!P0 LDG.E.EL R38, desc[UR4][R2.64] ;  /* 0x0000000402268981 */ /* 0x000322000c2e1900 */
[----:B------:R-:W-:Y:S01]  /*0970*/  CS2R R8, SRZ ;  /* 0x0000000000087805 */ /* 0x000fe2000001ff00 */
[----:B-1----:R-:W-:-:S04]  /*0980*/  IMAD.WIDE R4, R53, 0x4, R26 ;  /* 0x0000000435047825 */ /* 0x002fc800078e021a */
[--C-:B------:R-:W-:Y:S01]  /*0990*/  IMAD.WIDE R2, R41, 0x4, R26.reuse ;  /* 0x0000000429027825 */ /* 0x100fe200078e021a */
[----:B------:R-:W-:Y:S01]  /*09a0*/  MOV R11, RZ ;  /* 0x000000ff000b7202 */ /* 0x000fe20000000f00 */
[----:B------:R1:W4:Y:S02]  /*09b0*/  @!P0 LDG.E.EL R9, desc[UR4][R4.64] ;  /* 0x0000000404098981 */ /* 0x000324000c2e1900 */
[----:B------:R-:W-:Y:S02]  /*09c0*/  IMAD.WIDE R26, R51, 0x4, R26 ;  /* 0x00000004331a7825 */ /* 0x000fe400078e021a */
[----:B------:R-:W4:Y:S04]  /*09d0*/  @!P0 LDG.E.EL R6, desc[UR4][R2.64] ;  /* 0x0000000402068981 */ /* 0x000f28000c2e1900 */
[----:B------:R0:W4:Y:S02]  /*09e0*/  @!P0 LDG.E.EL R8, desc[UR4][R26.64] ;  /* 0x000000041a088981 */ /* 0x000124000c2e1900 */
[----:B0-----:R-:W-:Y:S01]  /*09f0*/  IMAD.WIDE R16, R17, 0x4, R12 ;  /* 0x0000000411107825 */ /* 0x001fe200078e020c */
[----:B-1----:R-:W-:-:S03]  /*0a00*/  CS2R R4, SRZ ;  /* 0x0000000000047805 */ /* 0x002fc6000001ff00 */
[--C-:B------:R-:W-:Y:S01]  /*0a10*/  IMAD.WIDE R18, R19, 0x4, R12.reuse ;  /* 0x0000000413127825 */ /* 0x100fe200078e020c */
[----:B------:R0:W4:Y:S01]  /*0a20*/  @!P1 LDG.E.EL R11, desc[UR4][R16.64] ;  /* 0x00000004100b9981 */ /* 0x000122000c2e1900 */
[----:B------:R-:W1:Y:S02]  /*0a30*/  LDC.64 R26, c[0x0][0x210] ;  /* 0x00008400ff1a7b82 */ /* 0x000e640000000a00 */
[--C-:B------:R-:W-:Y:S01]  /*0a40*/  IMAD.WIDE R2, R0, 0x4, R12.reuse ;  /* 0x0000000400027825 */ /* 0x100fe200078e020c */
[----:B------:R-:W-:Y:S01]  /*0a50*/  HFMA2.MMA R0, -RZ, RZ, 0, 0 ;  /* 0x00000000ff007435 */ /* 0x000fe200000001ff */
[----:B------:R0:W4:Y:S02]  /*0a60*/  @!P1 LDG.E.EL R4, desc[UR4][R18.64] ;  /* 0x0000000412049981 */ /* 0x000124000c2e1900 */
[--C-:B0-----:R-:W-:Y:S01]  /*0a70*/  IMAD.WIDE R16, R39, 0x4, R12.reuse ;  /* 0x0000000427107825 */ /* 0x101fe200078e020c */
[----:B------:R-:W-:Y:S01]  /*0a80*/  MOV R39, RZ ;  /* 0x000000ff00277202 */ /* 0x000fe20000000f00 */
[----:B------:R-:W4:Y:S05]  /*0a90*/  @!P1 LDG.E.EL R5, desc[UR4][R2.64] ;  /* 0x0000000402059981 */ /* 0x000f2a000c2e1900 */
[----:B------:R0:W4:Y:S01]  /*0aa0*/  @!P1 LDG.E.EL R0, desc[UR4][R16.64] ;  /* 0x0000000410009981 */ /* 0x000122000c2e1900 */
[----:B------:R-:W-:-:S05]  /*0ab0*/  IMAD.WIDE R18, R40, 0x4, R12 ;  /* 0x0000000428127825 */ /* 0x000fca00078e020c */
[----:B------:R1:W4:Y:S01]  /*0ac0*/  @!P0 LDG.E.EL R39, desc[UR4][R18.64] ;  /* 0x0000000412278981 */ /* 0x000322000c2e1900 */
[----:B0-----:R-:W-:Y:S01]  /*0ad0*/  CS2R R16, SRZ ;  /* 0x0000000000107805 */ /* 0x001fe2000001ff00 */
[----:B-1----:R-:W-:Y:S01]  /*0ae0*/  IMAD.WIDE R26, R10, 0x4, R26 ;  /* 0x000000040a1a7825 */ /* 0x002fe200078e021a */
[----:B------:R-:W-:-:S06]  /*0af0*/  CS2R R18, SRZ ;  /* 0x0000000000127805 */ /* 0x000fcc000001ff00 */
[----:B------:R-:W4:Y:S01]  /*0b00*/  @!P0 LDG.E.128 R16, desc[UR4][R26.64+0x800] ;  /* 0x000800041a108981 */ /* 0x000f22000c1e1d00 */
[----:B------:R-:W-:Y:S01]  /*0b10*/  CS2R R2, SRZ ;  /* 0x0000000000027805 */ /* 0x000fe2000001ff00 */
[----:B------:R-:W-:-:S05]  /*0b20*/  IMAD.WIDE R52, R53, 0x4, R12 ;  /* 0x0000000435347825 */ /* 0x000fca00078e020c */
[----:B------:R0:W4:Y:S01]  /*0b30*/  @!P0 LDG.E.EL R2, desc[UR4][R52.64] ;  /* 0x0000000434028981 */ /* 0x000122000c2e1900 */
[----:B------:R-:W-:-:S04]  /*0b40*/  IMAD.WIDE R40, R41, 0x4, R12 ;  /* 0x0000000429287825 */ /* 0x000fc800078e020c */
[----:B------:R-:W-:Y:S01]  /*0b50*/  IMAD.WIDE R12, R51, 0x4, R12 ;  /* 0x00000004330c7825 */ /* 0x000fe200078e020c */
[----:B------:R1:W4:Y:S03]  /*0b60*/  @!P0 LDG.E.EL R3, desc[UR4][R40.64] ;  /* 0x0000000428038981 */ /* 0x000326000c2e1900 */
[----:B-----5:R-:W-:-:S04]  /*0b70*/  FADD R50, R50, 9.9999997473787516356e-06 ;  /* 0x3727c5ac32327421 */ /* 0x020fc80000000000 */
[----:B0-----:R-:W0:Y:S02]  /*0b80*/  MUFU.SQRT R53, R50 ;  /* 0x0000003200357308 */ /* 0x001e240000002000 */
[C---:B0-----:R-:W-:Y:S02]  /*0b90*/  FSETP.GT.AND P2, PT, R53.reuse, 8.50705917302346158658e+37, PT ;  /* 0x7e8000003500780b */ /* 0x041fe40003f44000 */
[----:B------:R-:W-:Y:S01]  /*0ba0*/  FSETP.GEU.AND P4, PT, R53, 1.175494350822287508e-38, PT ;  /* 0x008000003500780b */ /* 0x000fe20003f8e000 */
[----:B--2---:R-:W-:-:S06]  /*0bb0*/  FADD R52, R29, 9.9999997473787516356e-06 ;  /* 0x3727c5ac1d347421 */ /* 0x004fcc0000000000 */
[----:B------:R-:W0:Y:S01]  /*0bc0*/  MUFU.SQRT R52, R52 ;  /* 0x0000003400347308 */ /* 0x000e220000002000 */
[----:B------:R-:W-:-:S03]  /*0bd0*/  HFMA2.MMA R29, -RZ, RZ, 0, 0 ;  /* 0x00000000ff1d7435 */ /* 0x000fc600000001ff */
[----:B------:R-:W-:-:S04]  /*0be0*/  @P2 FMUL R53, R53, 0.25 ;  /* 0x3e80000035352820 */ /* 0x000fc80000400000 */
[----:B------:R-:W-:Y:S01]  /*0bf0*/  @!P4 FMUL R53, R53, 16777216 ;  /* 0x4b8000003535c820 */ /* 0x000fe20000400000 */
[----:B------:R-:W-:Y:S02]  /*0c00*/  MOV R50, 0x3e800000 ;  /* 0x3e80000000327802 */ /* 0x000fe40000000f00 */
[----:B------:R2:W5:Y:S01]  /*0c10*/  @!P0 LDG.E.EL R29, desc[UR4][R12.64] ;  /* 0x000000040c1d8981 */ /* 0x000562000c2e1900 */
[C---:B0-----:R-:W-:Y:S01]  /*0c20*/  FSETP.GT.AND P3, PT, R52.reuse, 8.50705917302346158658e+37, PT ;  /* 0x7e8000003400780b */ /* 0x041fe20003f64000 */
[----:B---3--:R-:W-:Y:S01]  /*0c30*/  FADD R49, R49, 9.9999997473787516356e-06 ;  /* 0x3727c5ac31317421 */ /* 0x008fe20000000000 */
[----:B----4-:R-:W-:Y:S01]  /*0c40*/  FADD R47, R47, 9.9999997473787516356e-06 ;  /* 0x3727c5ac2f2f7421 */ /* 0x010fe20000000000 */
[----:B------:R-:W-:Y:S01]  /*0c50*/  FSETP.GEU.AND P5, PT, R52, 1.175494350822287508e-38, PT ;  /* 0x008000003400780b */ /* 0x000fe20003fae000 */
[----:B-1----:R-:W0:Y:S01]  /*0c60*/  MUFU.RCP R40, R53 ;  /* 0x0000003500287308 */ /* 0x002e220000001000 */
[----:B--2---:R-:W-:-:S07]  /*0c70*/  FSEL R13, R50, 1, P2 ;  /* 0x3f800000320d7808 */ /* 0x004fce0001000000 */
[----:B------:R-:W1:Y:S01]  /*0c80*/  MUFU.SQRT R12, R47 ;  /* 0x0000002f000c7308 */ /* 0x000e620000002000 */
[----:B------:R-:W-:Y:S01]  /*0c90*/  FSEL R51, R50, 1, P3 ;  /* 0x3f80000032337808 */ /* 0x000fe20001800000 */
[----:B------:R-:W-:Y:S01]  /*0ca0*/  @P3 FMUL R52, R52, 0.25 ;  /* 0x3e80000034343820 */ /* 0x000fe20000400000 */
[----:B------:R-:W-:-:S05]  /*0cb0*/  @!P4 FMUL R13, R13, 16777216 ;  /* 0x4b8000000d0dc820 */ /* 0x000fca0000400000 */
[----:B------:R-:W2:Y:S01]  /*0cc0*/  MUFU.SQRT R49, R49 ;  /* 0x0000003100317308 */ /* 0x000ea20000002000 */
[----:B------:R-:W-:Y:S01]  /*0cd0*/  FADD R42, R42, 9.9999997473787516356e-06 ;  /* 0x3727c5ac2a2a7421 */ /* 0x000fe20000000000 */
[----:B------:R-:W-:Y:S01]  /*0ce0*/  @!P5 FMUL R52, R52, 16777216 ;  /* 0x4b8000003434d820 */ /* 0x000fe20000400000 */
[----:B------:R-:W-:Y:S01]  /*0cf0*/  @!P5 FMUL R51, R51, 16777216 ;  /* 0x4b8000003333d820 */ /* 0x000fe20000400000 */
[----:B0-----:R-:W-:Y:S01]  /*0d00*/  FMUL R40, R40, R13 ;  /* 0x0000000d28287220 */ /* 0x001fe20000400000 */
[----:B-1----:R-:W-:-:S03]  /*0d10*/  FSETP.GT.AND P5, PT, R12, 8.50705917302346158658e+37, PT ;  /* 0x7e8000000c00780b */ /* 0x002fc60003fa4000 */
[----:B------:R-:W0:Y:S01]  /*0d20*/  MUFU.SQRT R13, R42 ;  /* 0x0000002a000d7308 */ /* 0x000e220000002000 */
[----:B------:R-:W-:Y:S02]  /*0d30*/  FSETP.GEU.AND P2, PT, R12, 1.175494350822287508e-38, PT ;  /* 0x008000000c00780b */ /* 0x000fe40003f4e000 */
[----:B--2---:R-:W-:-:S05]  /*0d40*/  FSETP.GT.AND P3, PT, R49, 8.50705917302346158658e+37, PT ;  /* 0x7e8000003100780b */ /* 0x004fca0003f64000 */
[----:B------:R-:W1:Y:S02]  /*0d50*/  MUFU.RCP R41, R52 ;  /* 0x0000003400297308 */ /* 0x000e640000001000 */
[----:B------:R-:W-:Y:S01]  /*0d60*/  @P5 FMUL R12, R12, 0.25 ;  /* 0x3e8000000c0c5820 */ /* 0x000fe20000400000 */
[----:B------:R-:W-:Y:S02]  /*0d70*/  FSETP.GEU.AND P6, PT, R49, 1.175494350822287508e-38, PT ;  /* 0x008000003100780b */ /* 0x000fe40003fce000 */
[----:B0-----:R-:W-:Y:S01]  /*0d80*/  FSETP.GT.AND P4, PT, R13, 8.50705917302346158658e+37, PT ;  /* 0x7e8000000d00780b */ /* 0x001fe20003f84000 */
[----:B------:R-:W-:Y:S01]  /*0d90*/  @!P2 FMUL R12, R12, 16777216 ;  /* 0x4b8000000c0ca820 */ /* 0x000fe20000400000 */
[----:B------:R-:W-:Y:S01]  /*0da0*/  FSEL R42, R50, 1, P3 ;  /* 0x3f800000322a7808 */ /* 0x000fe20001800000 */
[----:B------:R-:W-:Y:S01]  /*0db0*/  @P3 FMUL R49, R49, 0.25 ;  /* 0x3e80000031313820 */ /* 0x000fe20000400000 */
[----:B------:R-:W-:-:S03]  /*0dc0*/  FSETP.GEU.AND P3, PT, R13, 1.175494350822287508e-38, PT ;  /* 0x008000000d00780b */ /* 0x000fc60003f6e000 */
[----:B------:R-:W0:Y:S01]  /*0dd0*/  MUFU.RCP R12, R12 ;  /* 0x0000000c000c7308 */ /* 0x000e220000001000 */
[----:B------:R-:W-:Y:S01]  /*0de0*/  FADD R43, R43, 9.9999997473787516356e-06 ;  /* 0x3727c5ac2b2b7421 */ /* 0x000fe20000000000 */
[----:B-1----:R-:W-:-:S04]  /*0df0*/  FMUL R41, R41, R51 ;  /* 0x0000003329297220 */ /* 0x002fc80000400000 */
[----:B------:R-:W-:Y:S02]  /*0e00*/  @P4 FMUL R13, R13, 0.25 ;  /* 0x3e8000000d0d4820 */ /* 0x000fe40000400000 */
[----:B------:R1:W2:Y:S02]  /*0e10*/  MUFU.SQRT R51, R43 ;  /* 0x0000002b00337308 */ /* 0x0002a40000002000 */
[----:B------:R-:W-:Y:S01]  /*0e20*/  @!P3 FMUL R13, R13, 16777216 ;  /* 0x4b8000000d0db820 */ /* 0x000fe20000400000 */
[----:B-1----:R-:W-:-:S05]  /*0e30*/  FSEL R43, R50, 1, P5 ;  /* 0x3f800000322b7808 */ /* 0x002fca0002800000 */
[----:B------:R1:W-:Y:S01]  /*0e40*/  MUFU.RCP R47, R13 ;  /* 0x0000000d002f7308 */ /* 0x0003e20000001000 */
[----:B------:R-:W-:-:S04]  /*0e50*/  @!P2 FMUL R43, R43, 16777216 ;  /* 0x4b8000002b2ba820 */ /* 0x000fc80000400000 */
[----:B0-----:R-:W-:Y:S01]  /*0e60*/  FMUL R43, R12, R43 ;  /* 0x0000002b0c2b7220 */ /* 0x001fe20000400000 */
[----:B-1----:R-:W-:Y:S01]  /*0e70*/  CS2R R12, SRZ ;  /* 0x00000000000c7805 */ /* 0x002fe2000001ff00 */
[----:B------:R-:W-:Y:S01]  /*0e80*/  FADD R19, R14, R19 ;  /* 0x000000130e137221 */ /* 0x000fe20000000000 */
[----:B------:R-:W-:Y:S01]  /*0e90*/  FADD R18, R15, R18 ;  /* 0x000000120f127221 */ /* 0x000fe20000000000 */
[----:B------:R-:W-:-:S06]  /*0ea0*/  CS2R R14, SRZ ;  /* 0x00000000000e7805 */ /* 0x000fcc000001ff00 */
[----:B------:R-:W3:Y:S01]  /*0eb0*/  @!P1 LDG.E.128 R12, desc[UR4][R26.64] ;  /* 0x000000041a0c9981 */ /* 0x000ee2000c1e1d00 */
[----:B------:R-:W-:Y:S01]  /*0ec0*/  @!P6 FMUL R49, R49, 16777216 ;  /* 0x4b8000003131e820 */ /* 0x000fe20000400000 */
[----:B------:R-:W-:Y:S01]  /*0ed0*/  @!P6 FMUL R42, R42, 16777216 ;  /* 0x4b8000002a2ae820 */ /* 0x000fe20000400000 */
[C---:B--2---:R-:W-:Y:S02]  /*0ee0*/  FSETP.GT.AND P6, PT, R51.reuse, 8.50705917302346158658e+37, PT ;  /* 0x7e8000003300780b */ /* 0x044fe40003fc4000 */
[C---:B------:R-:W-:Y:S01]  /*0ef0*/  FSETP.GEU.AND P5, PT, R51.reuse, 1.175494350822287508e-38, PT ;  /* 0x008000003300780b */ /* 0x040fe20003fae000 */
[----:B------:R-:W0:Y:S10]  /*0f00*/  MUFU.RCP R53, R49 ;  /* 0x0000003100357308 */ /* 0x000e340000001000 */
[----:B------:R-:W-:-:S04]  /*0f10*/  @P6 FMUL R51, R51, 0.25 ;  /* 0x3e80000033336820 */ /* 0x000fc80000400000 */
[----:B------:R-:W-:-:S04]  /*0f20*/  @!P5 FMUL R51, R51, 16777216 ;  /* 0x4b8000003333d820 */ /* 0x000fc80000400000 */
[----:B------:R1:W2:Y:S01]  /*0f30*/  MUFU.RCP R49, R51 ;  /* 0x0000003300317308 */ /* 0x0002a20000001000 */
[----:B0-----:R-:W-:Y:S01]  /*0f40*/  FMUL R42, R53, R42 ;  /* 0x0000002a352a7220 */ /* 0x001fe20000400000 */
[----:B------:R-:W-:-:S05]  /*0f50*/  FSEL R53, R50, 1, P6 ;  /* 0x3f80000032357808 */ /* 0x000fca0003000000 */
[----:B------:R-:W-:Y:S01]  /*0f60*/  @!P5 FMUL R53, R53, 16777216 ;  /* 0x4b8000003535d820 */ /* 0x000fe20000400000 */
[----:B-1----:R-:W-:-:S03]  /*0f70*/  FADD R51, R46, 9.9999997473787516356e-06 ;  /* 0x3727c5ac2e337421 */ /* 0x002fc60000000000 */
[----:B--2---:R-:W-:Y:S02]  /*0f80*/  FMUL R49, R49, R53 ;  /* 0x0000003531317220 */ /* 0x004fe40000400000 */
[----:B------:R-:W0:Y:S01]  /*0f90*/  MUFU.SQRT R53, R51 ;  /* 0x0000003300357308 */ /* 0x000e220000002000 */
[----:B------:R-:W-:Y:S01]  /*0fa0*/  FSEL R52, R50, 1, P4 ;  /* 0x3f80000032347808 */ /* 0x000fe20002000000 */
[----:B------:R-:W-:-:S04]  /*0fb0*/  FADD R44, R44, 9.9999997473787516356e-06 ;  /* 0x3727c5ac2c2c7421 */ /* 0x000fc80000000000 */
[----:B------:R-:W-:-:S04]  /*0fc0*/  @!P3 FMUL R52, R52, 16777216 ;  /* 0x4b8000003434b820 */ /* 0x000fc80000400000 */
[----:B------:R-:W-:Y:S02]  /*0fd0*/  FMUL R47, R47, R52 ;  /* 0x000000342f2f7220 */ /* 0x000fe40000400000 */
[----:B------:R-:W1:Y:S01]  /*0fe0*/  MUFU.SQRT R52, R44 ;  /* 0x0000002c00347308 */ /* 0x000e620000002000 */
[C---:B0-----:R-:W-:Y:S02]  /*0ff0*/  FSETP.GT.AND P3, PT, R53.reuse, 8.50705917302346158658e+37, PT ;  /* 0x7e8000003500780b */ /* 0x041fe40003f64000 */
[----:B------:R-:W-:-:S11]  /*1000*/  FSETP.GEU.AND P5, PT, R53, 1.175494350822287508e-38, PT ;  /* 0x008000003500780b */ /* 0x000fd60003fae000 */
[----:B------:R-:W-:Y:S01]  /*1010*/  @P3 FMUL R53, R53, 0.25 ;  /* 0x3e80000035353820 */ /* 0x000fe20000400000 */
[----:B-1----:R-:W-:-:S03]  /*1020*/  FSETP.GT.AND P2, PT, R52, 8.50705917302346158658e+37, PT ;  /* 0x7e8000003400780b */ /* 0x002fc60003f44000 */
[----:B------:R-:W-:Y:S01]  /*1030*/  @!P5 FMUL R53, R53, 16777216 ;  /* 0x4b8000003535d820 */ /* 0x000fe20000400000 */
[----:B------:R-:W-:-:S03]  /*1040*/  FSETP.GEU.AND P4, PT, R52, 1.175494350822287508e-38, PT ;  /* 0x008000003400780b */ /* 0x000fc60003f8e000 */
[----:B------:R-:W0:Y:S01]  /*1050*/  MUFU.RCP R44, R53 ;  /* 0x00000035002c7308 */ /* 0x000e220000001000 */
[----:B------:R-:W-:Y:S01]  /*1060*/  FADD R17, R48, R17 ;  /* 0x0000001130117221 */ /* 0x000fe20000000000 */
[----:B------:R-:W-:-:S04]  /*1070*/  FSEL R48, R50, 1, P3 ;  /* 0x3f80000032307808 */ /* 0x000fc80001800000 */
[----:B------:R-:W-:Y:S01]  /*1080*/  @P2 FMUL R52, R52, 0.25 ;  /* 0x3e80000034342820 */ /* 0x000fe20000400000 */
[----:B------:R-:W-:Y:S01]  /*1090*/  @!P5 FMUL R48, R48, 16777216 ;  /* 0x4b8000003030d820 */ /* 0x000fe20000400000 */
[----:B------:R-:W-:Y:S02]  /*10a0*/  FADD R16, R45, R16 ;  /* 0x000000102d107221 */ /* 0x000fe40000000000 */
[----:B------:R-:W-:Y:S01]  /*10b0*/  @!P4 FMUL R52, R52, 16777216 ;  /* 0x4b8000003434c820 */ /* 0x000fe20000400000 */
[----:B0-----:R-:W-:Y:S02]  /*10c0*/  FMUL R48, R44, R48 ;  /* 0x000000302c307220 */ /* 0x001fe40000400000 */
[----:B------:R-:W0:Y:S01]  /*10d0*/  LDC.64 R44, c[0x0][0x240] ;  /* 0x00009000ff2c7b82 */ /* 0x000e220000000a00 */
[----:B------:R1:W2:Y:S01]  /*10e0*/  MUFU.RCP R46, R52 ;  /* 0x00000034002e7308 */ /* 0x0002a20000001000 */
[----:B------:R-:W-:Y:S01]  /*10f0*/  FSEL R51, R50, 1, P2 ;  /* 0x3f80000032337808 */ /* 0x000fe20001000000 */
[----:B------:R-:W-:-:S04]  /*1100*/  FADD R50, R16, -R35 ;  /* 0x8000002310327221 */ /* 0x000fc80000000000 */
[----:B------:R-:W-:Y:S01]  /*1110*/  @!P4 FMUL R51, R51, 16777216 ;  /* 0x4b8000003333c820 */ /* 0x000fe20000400000 */
[----:B------:R-:W-:Y:S01]  /*1120*/  FADD R33, R18, -R33 ;  /* 0x8000002112217221 */ /* 0x000fe20000000000 */
[----:B------:R-:W-:Y:S01]  /*1130*/  FADD R35, R19, -R36 ;  /* 0x8000002413237221 */ /* 0x000fe20000000000 */
[----:B-1----:R-:W-:Y:S01]  /*1140*/  FADD R52, R17, -R34 ;  /* 0x8000002211347221 */ /* 0x002fe20000000000 */
[----:B------:R-:W-:Y:S01]  /*1150*/  FMUL R50, R47, R50 ;  /* 0x000000322f327220 */ /* 0x000fe20000400000 */
[----:B--2---:R-:W-:Y:S01]  /*1160*/  FMUL R46, R46, R51 ;  /* 0x000000332e2e7220 */ /* 0x004fe20000400000 */
[----:B------:R-:W-:Y:S01]  /*1170*/  FMUL R34, R48, R35 ;  /* 0x0000002330227220 */ /* 0x000fe20000400000 */
[----:B------:R-:W-:Y:S02]  /*1180*/  FMUL R49, R49, R52 ;  /* 0x0000003431317220 */ /* 0x000fe40000400000 */
[----:B------:R-:W-:Y:S01]  /*1190*/  FMUL R36, R46, R33 ;  /* 0x000000212e247220 */ /* 0x000fe20000400000 */
[----:B------:R1:W-:Y:S01]  /*11a0*/  @!P0 STG.E.128 desc[UR4][R26.64+0x800], R16 ;  /* 0x000800101a008986 */ /* 0x0003e2000c101d04 */
[----:B------:R-:W-:Y:S01]  /*11b0*/  FFMA R38, R50, R38, R39 ;  /* 0x0000002632267223 */ /* 0x000fe20000000027 */
[----:B------:R-:W-:Y:S01]  /*11c0*/  FFMA R2, R49, R9, R2 ;  /* 0x0000000931027223 */ /* 0x000fe20000000002 */
[----:B0-----:R-:W-:-:S04]  /*11d0*/  IMAD.WIDE R44, R10, 0x4, R44 ;  /* 0x000000040a2c7825 */ /* 0x001fc800078e022c */
[----:B------:R-:W-:Y:S01]  /*11e0*/  FFMA R3, R36, R6, R3 ;  /* 0x0000000624037223 */ /* 0x000fe20000000003 */
[----:B-----5:R-:W-:Y:S01]  /*11f0*/  FFMA R8, R34, R8, R29 ;  /* 0x0000000822087223 */ /* 0x020fe2000000001d */
[----:B---3--:R-:W-:Y:S01]  /*1200*/  FADD R12, R37, R12 ;  /* 0x0000000c250c7221 */ /* 0x008fe20000000000 */
[----:B------:R-:W-:Y:S01]  /*1210*/  FADD R15, R32, R15 ;  /* 0x0000000f200f7221 */ /* 0x000fe20000000000 */
[----:B------:R-:W-:Y:S01]  /*1220*/  FADD R14, R31, R14 ;  /* 0x0000000e1f0e7221 */ /* 0x000fe20000000000 */
[----:B------:R-:W-:Y:S01]  /*1230*/  FADD R13, R30, R13 ;  /* 0x0000000d1e0d7221 */ /* 0x000fe20000000000 */
[----:B------:R-:W-:Y:S01]  /*1240*/  FADD R7, R12, -R7 ;  /* 0x800000070c077221 */ /* 0x000fe20000000000 */
[----:B------:R-:W-:Y:S01]  /*1250*/  FADD R22, R15, -R22 ;  /* 0x800000160f167221 */ /* 0x000fe20000000000 */
[----:B------:R-:W-:Y:S01]  /*1260*/  FADD R25, R14, -R25 ;  /* 0x800000190e197221 */ /* 0x000fe20000000000 */
[----:B------:R-:W-:Y:S01]  /*1270*/  FADD R24, R13, -R24 ;  /* 0x800000180d187221 */ /* 0x000fe20000000000 */
[----:B------:R-:W-:Y:S01]  /*1280*/  FMUL R40, R40, R7 ;  /* 0x0000000728287220 */ /* 0x000fe20000400000 */
[----:B------:R-:W-:Y:S01]  /*1290*/  FMUL R43, R43, R22 ;  /* 0x000000162b2b7220 */ /* 0x000fe20000400000 */
[----:B------:R-:W-:Y:S01]  /*12a0*/  FMUL R25, R42, R25 ;  /* 0x000000192a197220 */ /* 0x000fe20000400000 */
[----:B------:R-:W-:Y:S01]  /*12b0*/  FMUL R24, R41, R24 ;  /* 0x0000001829187220 */ /* 0x000fe20000400000 */
[----:B------:R-:W-:Y:S01]  /*12c0*/  FFMA R11, R40, R28, R11 ;  /* 0x0000001c280b7223 */ /* 0x000fe2000000000b */
[----:B------:R-:W-:Y:S01]  /*12d0*/  FFMA R0, R43, R23, R0 ;  /* 0x000000172b007223 */ /* 0x000fe20000000000 */
[----:B------:R-:W-:Y:S01]  /*12e0*/  FFMA R4, R25, R21, R4 ;  /* 0x0000001519047223 */ /* 0x000fe20000000004 */
[----:B------:R-:W-:-:S02]  /*12f0*/  FFMA R5, R24, R20, R5 ;  /* 0x0000001418057223 */ /* 0x000fc40000000005 */
[----:B------:R-:W-:Y:S02]  /*1300*/  FSETP.GEU.AND P5, PT, R11, RZ, PT ;  /* 0x000000ff0b00720b */ /* 0x000fe40003fae000 */
[----:B------:R-:W-:Y:S02]  /*1310*/  FSETP.GEU.AND P2, PT, R0, RZ, PT ;  /* 0x000000ff0000720b */ /* 0x000fe40003f4e000 */
[----:B------:R-:W-:Y:S02]  /*1320*/  FSETP.GEU.AND P3, PT, R4, RZ, PT ;  /* 0x000000ff0400720b */ /* 0x000fe40003f6e000 */
[----:B------:R-:W-:Y:S02]  /*1330*/  FSETP.GEU.AND P4, PT, R5, RZ, PT ;  /* 0x000000ff0500720b */ /* 0x000fe40003f8e000 */
[----:B-1----:R-:W-:Y:S02]  /*1340*/  SEL R16, R11, RZ, P5 ;  /* 0x000000ff0b107207 */ /* 0x002fe40002800000 */
[----:B------:R-:W-:-:S02]  /*1350*/  SEL R19, R0, RZ, P2 ;  /* 0x000000ff00137207 */ /* 0x000fc40001000000 */
[----:B------:R-:W-:Y:S02]  /*1360*/  SEL R18, R4, RZ, P3 ;  /* 0x000000ff04127207 */ /* 0x000fe40001800000 */
[----:B------:R-:W-:Y:S01]  /*1370*/  SEL R17, R5, RZ, P4 ;  /* 0x000000ff05117207 */ /* 0x000fe20002000000 */
[----:B------:R0:W-:Y:S01]  /*1380*/  @!P1 STG.E.128 desc[UR4][R26.64], R12 ;  /* 0x0000000c1a009986 */ /* 0x0001e2000c101d04 */
[----:B------:R-:W-:Y:S02]  /*1390*/  FSETP.GEU.AND P2, PT, R3, RZ, PT ;  /* 0x000000ff0300720b */ /* 0x000fe40003f4e000 */
[----:B------:R-:W-:Y:S01]  /*13a0*/  FSETP.GEU.AND P3, PT, R2, RZ, PT ;  /* 0x000000ff0200720b */ /* 0x000fe20003f6e000 */
[----:B------:R0:W-:Y:S01]  /*13b0*/  @!P1 STG.E.128 desc[UR4][R44.64], R16 ;  /* 0x000000102c009986 */ /* 0x0001e2000c101d04 */
[----:B------:R-:W-:Y:S02]  /*13c0*/  FSETP.GEU.AND P1, PT, R8, RZ, PT ;  /* 0x000000ff0800720b */ /* 0x000fe40003f2e000 */
[----:B------:R-:W-:-:S02]  /*13d0*/  FSETP.GEU.AND P4, PT, R38, RZ, PT ;  /* 0x000000ff2600720b */ /* 0x000fc40003f8e000 */
[----:B------:R-:W-:Y:S02]  /*13e0*/  SEL R7, R8, RZ, P1 ;  /* 0x000000ff08077207 */ /* 0x000fe40000800000 */
[----:B------:R-:W-:Y:S02]  /*13f0*/  SEL R6, R3, RZ, P2 ;  /* 0x000000ff03067207 */ /* 0x000fe40001000000 */
[----:B------:R-:W-:Y:S02]  /*1400*/  SEL R5, R2, RZ, P3 ;  /* 0x000000ff02057207 */ /* 0x000fe40001800000 */
[----:B------:R-:W-:Y:S01]  /*1410*/  SEL R4, R38, RZ, P4 ;  /* 0x000000ff26047207 */ /* 0x000fe20002000000 */
[----:B0-----:R-:W-:Y:S06]  /*1420*/  @P0 EXIT ;  /* 0x000000000000094d */ /* 0x001fec0003800000 */
[----:B------:R-:W-:Y:S01]  /*1430*/  STG.E.128 desc[UR4][R44.64+0x800], R4 ;  /* 0x000800042c007986 */ /* 0x000fe2000c101d04 */
[----:B------:R-:W-:Y:S05]  /*1440*/  EXIT ;  /* 0x000000000000794d */ /* 0x000fea0003800000 */
.L_x_0:
[----:B------:R-:W-:-:S00]  /*1450*/  BRA `(.L_x_0) ;  /* 0xfffffffc00fc7947 */ /* 0x000fc0000383ffff */
[----:B------:R-:W-:-:S00]  /*1460*/  NOP ;  /* 0x0000000000007918 */ /* 0x000fc00000000000 */
        /* <DEDUP_REMOVED lines=9> */
.L_x_1:


//--------------------- .nv.global.init           --------------------------
	.section	.nv.global.init,"aw",@progbits
.nv.global.init:
	.type		_$_str,@object
	.size		_$_str,(_$_str_$_2 - _$_str)
_$_str:
        /*0000*/ 	.byte	0x5f, 0x5f, 0x43, 0x55, 0x44, 0x41, 0x5f, 0x46, 0x54, 0x5a, 0x00
	.type		_$_str_$_2,@object
	.size		_$_str_$_2,(.L_1 - _$_str_$_2)
_$_str_$_2:
        /*000b*/ 	.byte	0x5f, 0x5f, 0x43, 0x55, 0x44, 0x41, 0x5f, 0x50, 0x52, 0x45, 0x43, 0x5f, 0x53, 0x51, 0x52, 0x54
        /*001b*/ 	.byte	0x00
.L_1:


//--------------------- .nv.constant0.triton_poi_fused__native_batch_norm_legit_no_training_convolution_relu_7 --------------------------
	.section	.nv.constant0.triton_poi_fused__native_batch_norm_legit_no_training_convolution_relu_7,"a",@progbits
	.sectionflags	@""
	.align	4
.nv.constant0.triton_poi_fused__native_batch_norm_legit_no_training_convolution_relu_7:
	.zero		588
